//
// Generated by NVIDIA NVVM Compiler
//
// Compiler Build ID: CL-36424714
// Cuda compilation tools, release 13.0, V13.0.88
// Based on NVVM 20.0.0
//

.version 9.0
.target sm_100
.address_size 64

	// .globl	_ZN4sail2cu15cuda_inc_kernelEPii

.visible .entry _ZN4sail2cu15cuda_inc_kernelEPii(
	.param .u64 .ptr .align 1 _ZN4sail2cu15cuda_inc_kernelEPii_param_0,
	.param .u32 _ZN4sail2cu15cuda_inc_kernelEPii_param_1
)
{
	.reg .pred 	%p<2>;
	.reg .b32 	%r<8>;
	.reg .b64 	%rd<5>;

	ld.param.u64 	%rd1, [_ZN4sail2cu15cuda_inc_kernelEPii_param_0];
	ld.param.u32 	%r2, [_ZN4sail2cu15cuda_inc_kernelEPii_param_1];
	mov.u32 	%r3, %ctaid.x;
	mov.u32 	%r4, %ntid.x;
	mov.u32 	%r5, %tid.x;
	mad.lo.s32 	%r1, %r3, %r4, %r5;
	setp.ge.s32 	%p1, %r1, %r2;
	@%p1 bra 	$L__BB0_2;
	cvta.to.global.u64 	%rd2, %rd1;
	mul.wide.s32 	%rd3, %r1, 4;
	add.s64 	%rd4, %rd2, %rd3;
	ld.global.u32 	%r6, [%rd4];
	add.s32 	%r7, %r6, 1;
	st.global.u32 	[%rd4], %r7;
$L__BB0_2:
	ret;

}
	// .globl	_ZN4sail2cu15cuda_add_kernelEPKiS2_Pii
.visible .entry _ZN4sail2cu15cuda_add_kernelEPKiS2_Pii(
	.param .u64 .ptr .align 1 _ZN4sail2cu15cuda_add_kernelEPKiS2_Pii_param_0,
	.param .u64 .ptr .align 1 _ZN4sail2cu15cuda_add_kernelEPKiS2_Pii_param_1,
	.param .u64 .ptr .align 1 _ZN4sail2cu15cuda_add_kernelEPKiS2_Pii_param_2,
	.param .u32 _ZN4sail2cu15cuda_add_kernelEPKiS2_Pii_param_3
)
{
	.reg .pred 	%p<2>;
	.reg .b32 	%r<9>;
	.reg .b64 	%rd<11>;

	ld.param.u64 	%rd1, [_ZN4sail2cu15cuda_add_kernelEPKiS2_Pii_param_0];
	ld.param.u64 	%rd2, [_ZN4sail2cu15cuda_add_kernelEPKiS2_Pii_param_1];
	ld.param.u64 	%rd3, [_ZN4sail2cu15cuda_add_kernelEPKiS2_Pii_param_2];
	ld.param.u32 	%r2, [_ZN4sail2cu15cuda_add_kernelEPKiS2_Pii_param_3];
	mov.u32 	%r3, %ctaid.x;
	mov.u32 	%r4, %ntid.x;
	mov.u32 	%r5, %tid.x;
	mad.lo.s32 	%r1, %r3, %r4, %r5;
	setp.ge.s32 	%p1, %r1, %r2;
	@%p1 bra 	$L__BB1_2;
	cvta.to.global.u64 	%rd4, %rd1;
	cvta.to.global.u64 	%rd5, %rd2;
	cvta.to.global.u64 	%rd6, %rd3;
	mul.wide.s32 	%rd7, %r1, 4;
	add.s64 	%rd8, %rd4, %rd7;
	ld.global.u32 	%r6, [%rd8];
	add.s64 	%rd9, %rd5, %rd7;
	ld.global.u32 	%r7, [%rd9];
	add.s32 	%r8, %r7, %r6;
	add.s64 	%rd10, %rd6, %rd7;
	st.global.u32 	[%rd10], %r8;
$L__BB1_2:
	ret;

}


// ===== COMPILED SASS (sm_100) =====

	.target	sm_100

	.elftype	@"ET_EXEC"


//--------------------- .note.nv.tkinfo           --------------------------
	.section	.note.nv.tkinfo,"",@"SHT_NOTE"
	.sectionflags	@"SHF_NOTE_NV_TKINFO"
	.tkinfo
        /*0018*/ 	.word	0x00000002
        /*0030*/ 	.string	""
        /*0030*/ 	.string	"ptxas"
        /*0030*/ 	.string	"Cuda compilation tools, release 13.0, V13.0.88"
        /*0030*/ 	.string	"Build cuda_13.0.r13.0/compiler.36424714_0"
        /*0030*/ 	.string	"-arch sm_100 -m 64 "



//--------------------- .note.nv.cuinfo           --------------------------
	.section	.note.nv.cuinfo,"",@"SHT_NOTE"
	.sectionflags	@"SHF_NOTE_NV_CUINFO"
        /*0018*/ 	.short	0x0002
        /*001a*/ 	.short	0x0064
        /*001c*/ 	.short	0x0082
	.zero		2


//--------------------- .nv.info                  --------------------------
	.section	.nv.info,"",@"SHT_CUDA_INFO"
	.align	4


	//----- nvinfo : EIATTR_REGCOUNT
	.align		4
        /*0000*/ 	.byte	0x04, 0x2f
        /*0002*/ 	.short	(.L_1 - .L_0)
	.align		4
.L_0:
        /*0004*/ 	.word	index@(_ZN4sail2cu15cuda_inc_kernelEPii)
        /*0008*/ 	.word	0x00000008


	//----- nvinfo : EIATTR_FRAME_SIZE
	.align		4
.L_1:
        /*000c*/ 	.byte	0x04, 0x11
        /*000e*/ 	.short	(.L_3 - .L_2)
	.align		4
.L_2:
        /*0010*/ 	.word	index@(_ZN4sail2cu15cuda_inc_kernelEPii)
        /*0014*/ 	.word	0x00000000


	//----- nvinfo : EIATTR_REGCOUNT
	.align		4
.L_3:
        /*0018*/ 	.byte	0x04, 0x2f
        /*001a*/ 	.short	(.L_5 - .L_4)
	.align		4
.L_4:
        /*001c*/ 	.word	index@(_ZN4sail2cu15cuda_add_kernelEPKiS2_Pii)
        /*0020*/ 	.word	0x0000000c


	//----- nvinfo : EIATTR_FRAME_SIZE
	.align		4
.L_5:
        /*0024*/ 	.byte	0x04, 0x11
        /*0026*/ 	.short	(.L_7 - .L_6)
	.align		4
.L_6:
        /*0028*/ 	.word	index@(_ZN4sail2cu15cuda_add_kernelEPKiS2_Pii)
        /*002c*/ 	.word	0x00000000


	//----- nvinfo : EIATTR_MIN_STACK_SIZE
	.align		4
.L_7:
        /*0030*/ 	.byte	0x04, 0x12
        /*0032*/ 	.short	(.L_9 - .L_8)
	.align		4
.L_8:
        /*0034*/ 	.word	index@(_ZN4sail2cu15cuda_add_kernelEPKiS2_Pii)
        /*0038*/ 	.word	0x00000000


	//----- nvinfo : EIATTR_MIN_STACK_SIZE
	.align		4
.L_9:
        /*003c*/ 	.byte	0x04, 0x12
        /*003e*/ 	.short	(.L_11 - .L_10)
	.align		4
.L_10:
        /*0040*/ 	.word	index@(_ZN4sail2cu15cuda_inc_kernelEPii)
        /*0044*/ 	.word	0x00000000
.L_11:


//--------------------- .nv.compat                --------------------------
	.section	.nv.compat,"",@"SHT_CUDA_COMPAT_INFO"
	.align	4
        /*0000*/ 	.byte	0x02, 0x09, 0x00, 0x00, 0x02, 0x02, 0x01, 0x00, 0x02, 0x05, 0x05, 0x00, 0x03, 0x07, 0x01, 0x01
        /*0010*/ 	.byte	0x02, 0x03, 0x00, 0x00, 0x02, 0x06, 0x01, 0x00, 0x04, 0x0b, 0x08, 0x00, 0x09, 0x00, 0x00, 0x00
        /*0020*/ 	.byte	0x00, 0x00, 0x00, 0x00


//--------------------- .nv.info._ZN4sail2cu15cuda_add_kernelEPKiS2_Pii --------------------------
	.section	.nv.info._ZN4sail2cu15cuda_add_kernelEPKiS2_Pii,"",@"SHT_CUDA_INFO"
	.sectionflags	@""
	.align	4


	//----- nvinfo : EIATTR_CUDA_API_VERSION
	.align		4
        /*0000*/ 	.byte	0x04, 0x37
        /*0002*/ 	.short	(.L_13 - .L_12)
.L_12:
        /*0004*/ 	.word	0x00000082


	//----- nvinfo : EIATTR_KPARAM_INFO
	.align		4
.L_13:
        /*0008*/ 	.byte	0x04, 0x17
        /*000a*/ 	.short	(.L_15 - .L_14)
.L_14:
        /*000c*/ 	.word	0x00000000
        /*0010*/ 	.short	0x0003
        /*0012*/ 	.short	0x0018
        /*0014*/ 	.byte	0x00, 0xf0, 0x11, 0x00


	//----- nvinfo : EIATTR_KPARAM_INFO
	.align		4
.L_15:
        /*0018*/ 	.byte	0x04, 0x17
        /*001a*/ 	.short	(.L_17 - .L_16)
.L_16:
        /*001c*/ 	.word	0x00000000
        /*0020*/ 	.short	0x0002
        /*0022*/ 	.short	0x0010
        /*0024*/ 	.byte	0x00, 0xf5, 0x21, 0x00


	//----- nvinfo : EIATTR_KPARAM_INFO
	.align		4
.L_17:
        /*0028*/ 	.byte	0x04, 0x17
        /*002a*/ 	.short	(.L_19 - .L_18)
.L_18:
        /*002c*/ 	.word	0x00000000
        /*0030*/ 	.short	0x0001
        /*0032*/ 	.short	0x0008
        /*0034*/ 	.byte	0x00, 0xf5, 0x21, 0x00


	//----- nvinfo : EIATTR_KPARAM_INFO
	.align		4
.L_19:
        /*0038*/ 	.byte	0x04, 0x17
        /*003a*/ 	.short	(.L_21 - .L_20)
.L_20:
        /*003c*/ 	.word	0x00000000
        /*0040*/ 	.short	0x0000
        /*0042*/ 	.short	0x0000
        /*0044*/ 	.byte	0x00, 0xf5, 0x21, 0x00


	//----- nvinfo : EIATTR_SPARSE_MMA_MASK
	.align		4
.L_21:
        /*0048*/ 	.byte	0x03, 0x50
        /*004a*/ 	.short	0x0000


	//----- nvinfo : EIATTR_MAXREG_COUNT
	.align		4
        /*004c*/ 	.byte	0x03, 0x1b
        /*004e*/ 	.short	0x00ff


	//----- nvinfo : EIATTR_MERCURY_ISA_VERSION
	.align		4
        /*0050*/ 	.byte	0x03, 0x5f
        /*0052*/ 	.short	0x0101


	//----- nvinfo : EIATTR_VRC_CTA_INIT_COUNT
	.align		4
        /*0054*/ 	.byte	0x02, 0x4a
	.zero		1
	.zero		1


	//----- nvinfo : EIATTR_EXIT_INSTR_OFFSETS
	.align		4
        /*0058*/ 	.byte	0x04, 0x1c
        /*005a*/ 	.short	(.L_23 - .L_22)


	//   ....[0]....
.L_22:
        /*005c*/ 	.word	0x00000070


	//   ....[1]....
        /*0060*/ 	.word	0x00000130


	//----- nvinfo : EIATTR_CBANK_PARAM_SIZE
	.align		4
.L_23:
        /*0064*/ 	.byte	0x03, 0x19
        /*0066*/ 	.short	0x001c


	//----- nvinfo : EIATTR_PARAM_CBANK
	.align		4
        /*0068*/ 	.byte	0x04, 0x0a
        /*006a*/ 	.short	(.L_25 - .L_24)
	.align		4
.L_24:
        /*006c*/ 	.word	index@(.nv.constant0._ZN4sail2cu15cuda_add_kernelEPKiS2_Pii)
        /*0070*/ 	.short	0x0380
        /*0072*/ 	.short	0x001c


	//----- nvinfo : EIATTR_SW_WAR
	.align		4
.L_25:
        /*0074*/ 	.byte	0x04, 0x36
        /*0076*/ 	.short	(.L_27 - .L_26)
.L_26:
        /*0078*/ 	.word	0x00000008
.L_27:


//--------------------- .nv.info._ZN4sail2cu15cuda_inc_kernelEPii --------------------------
	.section	.nv.info._ZN4sail2cu15cuda_inc_kernelEPii,"",@"SHT_CUDA_INFO"
	.sectionflags	@""
	.align	4


	//----- nvinfo : EIATTR_CUDA_API_VERSION
	.align		4
        /*0000*/ 	.byte	0x04, 0x37
        /*0002*/ 	.short	(.L_29 - .L_28)
.L_28:
        /*0004*/ 	.word	0x00000082


	//----- nvinfo : EIATTR_KPARAM_INFO
	.align		4
.L_29:
        /*0008*/ 	.byte	0x04, 0x17
        /*000a*/ 	.short	(.L_31 - .L_30)
.L_30:
        /*000c*/ 	.word	0x00000000
        /*0010*/ 	.short	0x0001
        /*0012*/ 	.short	0x0008
        /*0014*/ 	.byte	0x00, 0xf0, 0x11, 0x00


	//----- nvinfo : EIATTR_KPARAM_INFO
	.align		4
.L_31:
        /*0018*/ 	.byte	0x04, 0x17
        /*001a*/ 	.short	(.L_33 - .L_32)
.L_32:
        /*001c*/ 	.word	0x00000000
        /*0020*/ 	.short	0x0000
        /*0022*/ 	.short	0x0000
        /*0024*/ 	.byte	0x00, 0xf5, 0x21, 0x00


	//----- nvinfo : EIATTR_SPARSE_MMA_MASK
	.align		4
.L_33:
        /*0028*/ 	.byte	0x03, 0x50
        /*002a*/ 	.short	0x0000


	//----- nvinfo : EIATTR_MAXREG_COUNT
	.align		4
        /*002c*/ 	.byte	0x03, 0x1b
        /*002e*/ 	.short	0x00ff


	//----- nvinfo : EIATTR_MERCURY_ISA_VERSION
	.align		4
        /*0030*/ 	.byte	0x03, 0x5f
        /*0032*/ 	.short	0x0101


	//----- nvinfo : EIATTR_VRC_CTA_INIT_COUNT
	.align		4
        /*0034*/ 	.byte	0x02, 0x4a
	.zero		1
	.zero		1


	//----- nvinfo : EIATTR_EXIT_INSTR_OFFSETS
	.align		4
        /*0038*/ 	.byte	0x04, 0x1c
        /*003a*/ 	.short	(.L_35 - .L_34)


	//   ....[0]....
.L_34:
        /*003c*/ 	.word	0x00000070


	//   ....[1]....
        /*0040*/ 	.word	0x000000e0


	//----- nvinfo : EIATTR_CBANK_PARAM_SIZE
	.align		4
.L_35:
        /*0044*/ 	.byte	0x03, 0x19
        /*0046*/ 	.short	0x000c


	//----- nvinfo : EIATTR_PARAM_CBANK
	.align		4
        /*0048*/ 	.byte	0x04, 0x0a
        /*004a*/ 	.short	(.L_37 - .L_36)
	.align		4
.L_36:
        /*004c*/ 	.word	index@(.nv.constant0._ZN4sail2cu15cuda_inc_kernelEPii)
        /*0050*/ 	.short	0x0380
        /*0052*/ 	.short	0x000c


	//----- nvinfo : EIATTR_SW_WAR
	.align		4
.L_37:
        /*0054*/ 	.byte	0x04, 0x36
        /*0056*/ 	.short	(.L_39 - .L_38)
.L_38:
        /*0058*/ 	.word	0x00000008
.L_39:


//--------------------- .nv.callgraph             --------------------------
	.section	.nv.callgraph,"",@"SHT_CUDA_CALLGRAPH"
	.align	4
	.sectionentsize	8
	.align		4
        /*0000*/ 	.word	0x00000000
	.align		4
        /*0004*/ 	.word	0xffffffff
	.align		4
        /*0008*/ 	.word	0x00000000
	.align		4
        /*000c*/ 	.word	0xfffffffe
	.align		4
        /*0010*/ 	.word	0x00000000
	.align		4
        /*0014*/ 	.word	0xfffffffd
	.align		4
        /*0018*/ 	.word	0x00000000
	.align		4
        /*001c*/ 	.word	0xfffffffc


//--------------------- .text._ZN4sail2cu15cuda_add_kernelEPKiS2_Pii --------------------------
	.section	.text._ZN4sail2cu15cuda_add_kernelEPKiS2_Pii,"ax",@progbits
	.align	128
        .global         _ZN4sail2cu15cuda_add_kernelEPKiS2_Pii
        .type           _ZN4sail2cu15cuda_add_kernelEPKiS2_Pii,@function
        .size           _ZN4sail2cu15cuda_add_kernelEPKiS2_Pii,(.L_x_2 - _ZN4sail2cu15cuda_add_kernelEPKiS2_Pii)
        .other          _ZN4sail2cu15cuda_add_kernelEPKiS2_Pii,@"STO_CUDA_ENTRY STV_DEFAULT"
_ZN4sail2cu15cuda_add_kernelEPKiS2_Pii:
.text._ZN4sail2cu15cuda_add_kernelEPKiS2_Pii:
[----:B------:R-:W-:Y:S01]  /*0000*/  LDC R1, c[0x0][0x37c] ;  /* 0x0000df00ff017b82 */ /* 0x000fe20000000800 */
[----:B------:R-:W0:Y:S07]  /*0010*/  S2R R0, SR_TID.X ;  /* 0x0000000000007919 */ /* 0x000e2e0000002100 */
[----:B------:R-:W0:Y:S01]  /*0020*/  S2UR UR4, SR_CTAID.X ;  /* 0x00000000000479c3 */ /* 0x000e220000002500 */
[----:B------:R-:W1:Y:S07]  /*0030*/  LDCU UR5, c[0x0][0x398] ;  /* 0x00007300ff0577ac */ /* 0x000e6e0008000800 */
[----:B------:R-:W0:Y:S02]  /*0040*/  LDC R9, c[0x0][0x360] ;  /* 0x0000d800ff097b82 */ /* 0x000e240000000800 */
[----:B0-----:R-:W-:-:S05]  /*0050*/  IMAD R9, R9, UR4, R0 ;  /* 0x0000000409097c24 */ /* 0x001fca000f8e0200 */
[----:B-1----:R-:W-:-:S13]  /*0060*/  ISETP.GE.AND P0, PT, R9, UR5, PT ;  /* 0x0000000509007c0c */ /* 0x002fda000bf06270 */
[----:B------:R-:W-:Y:S05]  /*0070*/  @P0 EXIT ;  /* 0x000000000000094d */ /* 0x000fea0003800000 */
[----:B------:R-:W0:Y:S01]  /*0080*/  LDC.64 R2, c[0x0][0x380] ;  /* 0x0000e000ff027b82 */ /* 0x000e220000000a00 */
[----:B------:R-:W1:Y:S07]  /*0090*/  LDCU.64 UR4, c[0x0][0x358] ;  /* 0x00006b00ff0477ac */ /* 0x000e6e0008000a00 */
[----:B------:R-:W2:Y:S08]  /*00a0*/  LDC.64 R4, c[0x0][0x388] ;  /* 0x0000e200ff047b82 */ /* 0x000eb00000000a00 */
[----:B------:R-:W3:Y:S01]  /*00b0*/  LDC.64 R6, c[0x0][0x390] ;  /* 0x0000e400ff067b82 */ /* 0x000ee20000000a00 */
[----:B0-----:R-:W-:-:S06]  /*00c0*/  IMAD.WIDE R2, R9, 0x4, R2 ;  /* 0x0000000409027825 */ /* 0x001fcc00078e0202 */
[----:B-1----:R-:W4:Y:S01]  /*00d0*/  LDG.E R2, desc[UR4][R2.64] ;  /* 0x0000000402027981 */ /* 0x002f22000c1e1900 */
[----:B--2---:R-:W-:-:S06]  /*00e0*/  IMAD.WIDE R4, R9, 0x4, R4 ;  /* 0x0000000409047825 */ /* 0x004fcc00078e0204 */
[----:B------:R-:W4:Y:S01]  /*00f0*/  LDG.E R5, desc[UR4][R4.64] ;  /* 0x0000000404057981 */ /* 0x000f22000c1e1900 */
[----:B---3--:R-:W-:Y:S01]  /*0100*/  IMAD.WIDE R6, R9, 0x4, R6 ;  /* 0x0000000409067825 */ /* 0x008fe200078e0206 */
[----:B----4-:R-:W-:-:S05]  /*0110*/  IADD3 R9, PT, PT, R2, R5, RZ ;  /* 0x0000000502097210 */ /* 0x010fca0007ffe0ff */
[----:B------:R-:W-:Y:S01]  /*0120*/  STG.E desc[UR4][R6.64], R9 ;  /* 0x0000000906007986 */ /* 0x000fe2000c101904 */
[----:B------:R-:W-:Y:S05]  /*0130*/  EXIT ;  /* 0x000000000000794d */ /* 0x000fea0003800000 */
.L_x_0:
[----:B------:R-:W-:-:S00]  /*0140*/  BRA `(.L_x_0) ;  /* 0xfffffffc00fc7947 */ /* 0x000fc0000383ffff */
[----:B------:R-:W-:-:S00]  /*0150*/  NOP ;  /* 0x0000000000007918 */ /* 0x000fc00000000000 */
        /* <DEDUP_REMOVED lines=10> */
.L_x_2:


//--------------------- .text._ZN4sail2cu15cuda_inc_kernelEPii --------------------------
	.section	.text._ZN4sail2cu15cuda_inc_kernelEPii,"ax",@progbits
	.align	128
        .global         _ZN4sail2cu15cuda_inc_kernelEPii
        .type           _ZN4sail2cu15cuda_inc_kernelEPii,@function
        .size           _ZN4sail2cu15cuda_inc_kernelEPii,(.L_x_3 - _ZN4sail2cu15cuda_inc_kernelEPii)
        .other          _ZN4sail2cu15cuda_inc_kernelEPii,@"STO_CUDA_ENTRY STV_DEFAULT"
_ZN4sail2cu15cuda_inc_kernelEPii:
.text._ZN4sail2cu15cuda_inc_kernelEPii:
        /* <DEDUP_REMOVED lines=9> */
[----:B------:R-:W1:Y:S01]  /*0090*/  LDCU.64 UR4, c[0x0][0x358] ;  /* 0x00006b00ff0477ac */ /* 0x000e620008000a00 */
[----:B0-----:R-:W-:-:S05]  /*00a0*/  IMAD.WIDE R2, R5, 0x4, R2 ;  /* 0x0000000405027825 */ /* 0x001fca00078e0202 */
[----:B-1----:R-:W2:Y:S02]  /*00b0*/  LDG.E R0, desc[UR4][R2.64] ;  /* 0x0000000402007981 */ /* 0x002ea4000c1e1900 */
[----:B--2---:R-:W-:-:S05]  /*00c0*/  IADD3 R5, PT, PT, R0, 0x1, RZ ;  /* 0x0000000100057810 */ /* 0x004fca0007ffe0ff */
[----:B------:R-:W-:Y:S01]  /*00d0*/  STG.E desc[UR4][R2.64], R5 ;  /* 0x0000000502007986 */ /* 0x000fe2000c101904 */
[----:B------:R-:W-:Y:S05]  /*00e0*/  EXIT ;  /* 0x000000000000794d */ /* 0x000fea0003800000 */
.L_x_1:
        /* <DEDUP_REMOVED lines=9> */
.L_x_3:


//--------------------- .nv.shared.reserved.0     --------------------------
	.section	.nv.shared.reserved.0,"aw",@nobits
	.weak		__nv_reservedSMEM_offset_0_alias
	.size		__nv_reservedSMEM_offset_0_alias, 0, 64
	.other		__nv_reservedSMEM_offset_0_alias,@"STO_CUDA_RESERVED_SHARED STV_DEFAULT"
__nv_reservedSMEM_offset_0_alias:
	.zero		0
	.zero		64


//--------------------- .nv.constant0._ZN4sail2cu15cuda_add_kernelEPKiS2_Pii --------------------------
	.section	.nv.constant0._ZN4sail2cu15cuda_add_kernelEPKiS2_Pii,"a",@progbits
	.sectionflags	@""
	.align	4
.nv.constant0._ZN4sail2cu15cuda_add_kernelEPKiS2_Pii:
	.zero		924


//--------------------- .nv.constant0._ZN4sail2cu15cuda_inc_kernelEPii --------------------------
	.section	.nv.constant0._ZN4sail2cu15cuda_inc_kernelEPii,"a",@progbits
	.sectionflags	@""
	.align	4
.nv.constant0._ZN4sail2cu15cuda_inc_kernelEPii:
	.zero		908


//--------------------- SYMBOLS --------------------------

	.type		.nv.reservedSmem.offset0,@object
	.size		.nv.reservedSmem.offset0,0x4
